	.headerflags	@"EF_CUDA_TEXMODE_UNIFIED EF_CUDA_64BIT_ADDRESS EF_CUDA_ACCELERATORS EF_CUDA_SM90 EF_CUDA_VIRTUAL_SM(EF_CUDA_SM90)"
	.elftype	@"ET_EXEC"


//--------------------- .nv.info                  --------------------------
	.section	.nv.info,"",@"SHT_CUDA_INFO"
	.align	4


	//----- nvinfo : EIATTR_REGCOUNT
	.align		4
        /*0000*/ 	.byte	0x04, 0x2f
        /*0002*/ 	.short	(.L_1 - .L_0)
	.align		4
.L_0:
        /*0004*/ 	.word	index@(triton_poi_fused_convolution_51)
        /*0008*/ 	.word	0x0000001a


	//----- nvinfo : EIATTR_MIN_STACK_SIZE
	.align		4
.L_1:
        /*000c*/ 	.byte	0x04, 0x12
        /*000e*/ 	.short	(.L_3 - .L_2)
	.align		4
.L_2:
        /*0010*/ 	.word	index@(triton_poi_fused_convolution_51)
        /*0014*/ 	.word	0x00000000


	//----- nvinfo : EIATTR_FRAME_SIZE
	.align		4
.L_3:
        /*0018*/ 	.byte	0x04, 0x11
        /*001a*/ 	.short	(.L_5 - .L_4)
	.align		4
.L_4:
        /*001c*/ 	.word	index@(triton_poi_fused_convolution_51)
        /*0020*/ 	.word	0x00000000


	//----- nvinfo : EIATTR_MIN_STACK_SIZE
	.align		4
.L_5:
        /*0024*/ 	.byte	0x04, 0x12
        /*0026*/ 	.short	(.L_7 - .L_6)
	.align		4
.L_6:
        /*0028*/ 	.word	index@(triton_poi_fused_convolution_51)
        /*002c*/ 	.word	0x00000000
.L_7:


//--------------------- .nv.info.triton_poi_fused_convolution_51 --------------------------
	.section	.nv.info.triton_poi_fused_convolution_51,"",@"SHT_CUDA_INFO"
	.sectionflags	@""
	.align	4


	//----- nvinfo : EIATTR_CUDA_API_VERSION
	.align		4
        /*0000*/ 	.byte	0x04, 0x37
        /*0002*/ 	.short	(.L_9 - .L_8)
.L_8:
        /*0004*/ 	.word	0x0000007c


	//----- nvinfo : EIATTR_KPARAM_INFO
	.align		4
.L_9:
        /*0008*/ 	.byte	0x04, 0x17
        /*000a*/ 	.short	(.L_11 - .L_10)
.L_10:
        /*000c*/ 	.word	0x00000000
        /*0010*/ 	.short	0x0004
        /*0012*/ 	.short	0x001c
        /*0014*/ 	.byte	0x00, 0xf0, 0x11, 0x00


	//----- nvinfo : EIATTR_KPARAM_INFO
	.align		4
.L_11:
        /*0018*/ 	.byte	0x04, 0x17
        /*001a*/ 	.short	(.L_13 - .L_12)
.L_12:
        /*001c*/ 	.word	0x00000000
        /*0020*/ 	.short	0x0003
        /*0022*/ 	.short	0x0018
        /*0024*/ 	.byte	0x00, 0xf0, 0x11, 0x00


	//----- nvinfo : EIATTR_KPARAM_INFO
	.align		4
.L_13:
        /*0028*/ 	.byte	0x04, 0x17
        /*002a*/ 	.short	(.L_15 - .L_14)
.L_14:
        /*002c*/ 	.word	0x00000000
        /*0030*/ 	.short	0x0002
        /*0032*/ 	.short	0x0010
        /*0034*/ 	.byte	0x00, 0xf4, 0x21, 0x00


	//----- nvinfo : EIATTR_KPARAM_INFO
	.align		4
.L_15:
        /*0038*/ 	.byte	0x04, 0x17
        /*003a*/ 	.short	(.L_17 - .L_16)
.L_16:
        /*003c*/ 	.word	0x00000000
        /*0040*/ 	.short	0x0001
        /*0042*/ 	.short	0x0008
        /*0044*/ 	.byte	0x00, 0xf4, 0x21, 0x00


	//----- nvinfo : EIATTR_KPARAM_INFO
	.align		4
.L_17:
        /*0048*/ 	.byte	0x04, 0x17
        /*004a*/ 	.short	(.L_19 - .L_18)
.L_18:
        /*004c*/ 	.word	0x00000000
        /*0050*/ 	.short	0x0000
        /*0052*/ 	.short	0x0000
        /*0054*/ 	.byte	0x00, 0xf4, 0x21, 0x00


	//----- nvinfo : EIATTR_SPARSE_MMA_MASK
	.align		4
.L_19:
        /*0058*/ 	.byte	0x03, 0x50
        /*005a*/ 	.short	0x0000


	//----- nvinfo : EIATTR_MAXREG_COUNT
	.align		4
        /*005c*/ 	.byte	0x03, 0x1b
        /*005e*/ 	.short	0x00ff


	//----- nvinfo : EIATTR_EXIT_INSTR_OFFSETS
	.align		4
        /*0060*/ 	.byte	0x04, 0x1c
        /*0062*/ 	.short	(.L_21 - .L_20)


	//   ....[0]....
.L_20:
        /*0064*/ 	.word	0x000002f0


	//   ....[1]....
        /*0068*/ 	.word	0x00000310


	//----- nvinfo : EIATTR_REQNTID
	.align		4
.L_21:
        /*006c*/ 	.byte	0x04, 0x10
        /*006e*/ 	.short	(.L_23 - .L_22)
.L_22:
        /*0070*/ 	.word	0x00000080
        /*0074*/ 	.word	0x00000001
        /*0078*/ 	.word	0x00000001


	//----- nvinfo : EIATTR_CBANK_PARAM_SIZE
	.align		4
.L_23:
        /*007c*/ 	.byte	0x03, 0x19
        /*007e*/ 	.short	0x0020


	//----- nvinfo : EIATTR_PARAM_CBANK
	.align		4
        /*0080*/ 	.byte	0x04, 0x0a
        /*0082*/ 	.short	(.L_25 - .L_24)
	.align		4
.L_24:
        /*0084*/ 	.word	index@(.nv.constant0.triton_poi_fused_convolution_51)
        /*0088*/ 	.short	0x0210
        /*008a*/ 	.short	0x0020


	//----- nvinfo : EIATTR_SW_WAR
	.align		4
.L_25:
        /*008c*/ 	.byte	0x04, 0x36
        /*008e*/ 	.short	(.L_27 - .L_26)
.L_26:
        /*0090*/ 	.word	0x00000008
.L_27:


//--------------------- .nv.callgraph             --------------------------
	.section	.nv.callgraph,"",@"SHT_CUDA_CALLGRAPH"
	.align	4
	.sectionentsize	8
	.align		4
        /*0000*/ 	.word	0x00000000
	.align		4
        /*0004*/ 	.word	0xffffffff
	.align		4
        /*0008*/ 	.word	0x00000000
	.align		4
        /*000c*/ 	.word	0xfffffffe
	.align		4
        /*0010*/ 	.word	0x00000000
	.align		4
        /*0014*/ 	.word	0xfffffffd
	.align		4
        /*0018*/ 	.word	0x00000000
	.align		4
        /*001c*/ 	.word	0xfffffffc


//--------------------- .text.triton_poi_fused_convolution_51 --------------------------
	.section	.text.triton_poi_fused_convolution_51,"ax",@progbits
	.align	128
        .global         triton_poi_fused_convolution_51
        .type           triton_poi_fused_convolution_51,@function
        .size           triton_poi_fused_convolution_51,(.L_x_1 - triton_poi_fused_convolution_51)
        .other          triton_poi_fused_convolution_51,@"STO_CUDA_ENTRY STV_DEFAULT"
triton_poi_fused_convolution_51:
.text.triton_poi_fused_convolution_51:
[----:B------:R-:W0:Y:S02]  /*0000*/  LDC R1, c[0x0][0x28] ;  /* 0x00000a00ff017b82 */ /* 0x000e240000000800 */
[----:B------:R-:W1:Y:S01]  /*0010*/  S2R R8, SR_TID.X ;  /* 0x0000000000087919 */ /* 0x000e620000002100 */
[----:B------:R-:W2:Y:S01]  /*0020*/  S2UR UR4, SR_CTAID.Y ;  /* 0x00000000000479c3 */ /* 0x000ea20000002600 */
[----:B------:R-:W-:Y:S02]  /*0030*/  CS2R R18, SRZ ;  /* 0x0000000000127805 */ /* 0x000fe4000001ff00 */
[----:B------:R-:W-:Y:S01]  /*0040*/  CS2R R16, SRZ ;  /* 0x0000000000107805 */ /* 0x000fe2000001ff00 */
[----:B------:R-:W3:Y:S04]  /*0050*/  S2R R11, SR_CTAID.X ;  /* 0x00000000000b7919 */ /* 0x000ee80000002500 */
[----:B------:R-:W4:Y:S08]  /*0060*/  LDC.64 R6, c[0x0][0x218] ;  /* 0x00008600ff067b82 */ /* 0x000f300000000a00 */
[----:B------:R-:W5:Y:S01]  /*0070*/  LDC.64 R4, c[0x0][0x210] ;  /* 0x00008400ff047b82 */ /* 0x000f620000000a00 */
[----:B--2---:R-:W-:Y:S01]  /*0080*/  USHF.L.U32 UR4, UR4, 0x3, URZ ;  /* 0x0000000304047899 */ /* 0x004fe2000800063f */
[----:B-1----:R-:W-:-:S04]  /*0090*/  SHF.R.U32.HI R2, RZ, 0x4, R8 ;  /* 0x00000004ff027819 */ /* 0x002fc80000011608 */
[----:B------:R-:W-:-:S04]  /*00a0*/  SGXT.U32 R2, R2, 0x3 ;  /* 0x000000030202781a */ /* 0x000fc80000000000 */
[----:B------:R-:W-:Y:S01]  /*00b0*/  LOP3.LUT R3, R2, UR4, RZ, 0xfc, !PT ;  /* 0x0000000402037c12 */ /* 0x000fe2000f8efcff */
[----:B------:R-:W-:Y:S01]  /*00c0*/  HFMA2.MMA R2, -RZ, RZ, 0, 0 ;  /* 0x00000000ff027435 */ /* 0x000fe200000001ff */
[----:B------:R-:W-:Y:S02]  /*00d0*/  ULDC.64 UR4, c[0x0][0x208] ;  /* 0x0000820000047ab9 */ /* 0x000fe40000000a00 */
[----:B------:R-:W-:-:S07]  /*00e0*/  ISETP.GE.AND P1, PT, R3, 0x3fc, PT ;  /* 0x000003fc0300780c */ /* 0x000fce0003f26270 */
[----:B------:R-:W-:-:S05]  /*00f0*/  IMAD.HI R0, R3, -0x7f7f7f7f, R2 ;  /* 0x8080808103007827 */ /* 0x000fca00078e0202 */
[----:B------:R-:W-:-:S04]  /*0100*/  SHF.R.U32.HI R9, RZ, 0x1f, R0 ;  /* 0x0000001fff097819 */ /* 0x000fc80000011600 */
[----:B------:R-:W-:Y:S02]  /*0110*/  LEA.HI.SX32 R9, R0, R9, 0x19 ;  /* 0x0000000900097211 */ /* 0x000fe400078fcaff */
[----:B------:R-:W-:-:S03]  /*0120*/  SHF.L.U32 R0, R8, 0x2, RZ ;  /* 0x0000000208007819 */ /* 0x000fc600000006ff */
[----:B------:R-:W-:Y:S01]  /*0130*/  IMAD R8, R9, -0xff, R3 ;  /* 0xffffff0109087824 */ /* 0x000fe200078e0203 */
[----:B------:R-:W-:-:S03]  /*0140*/  LOP3.LUT R0, R0, 0x3c, RZ, 0xc0, !PT ;  /* 0x0000003c00007812 */ /* 0x000fc600078ec0ff */
[----:B------:R-:W-:Y:S01]  /*0150*/  IMAD R9, R9, 0x3fc0, R8 ;  /* 0x00003fc009097824 */ /* 0x000fe200078e0208 */
[----:B---3--:R-:W-:Y:S01]  /*0160*/  LEA R2, R11, R0, 0x6 ;  /* 0x000000000b027211 */ /* 0x008fe200078e30ff */
[----:B----4-:R-:W-:Y:S01]  /*0170*/  IMAD.WIDE R6, R8, 0x4, R6 ;  /* 0x0000000408067825 */ /* 0x010fe200078e0206 */
[----:B------:R-:W-:Y:S02]  /*0180*/  MOV R0, RZ ;  /* 0x000000ff00007202 */ /* 0x000fe40000000f00 */
[C---:B------:R-:W-:Y:S01]  /*0190*/  ISETP.GE.AND P0, PT, R2.reuse, 0x40, PT ;  /* 0x000000400200780c */ /* 0x040fe20003f06270 */
[----:B------:R-:W-:Y:S01]  /*01a0*/  IMAD R9, R2, 0xff, R9 ;  /* 0x000000ff02097824 */ /* 0x000fe200078e0209 */
[----:B------:R-:W2:Y:S02]  /*01b0*/  @!P1 LDG.E.EL R19, desc[UR4][R6.64] ;  /* 0x0000000406139981 */ /* 0x000ea4000c2e1900 */
[----:B------:R-:W-:Y:S01]  /*01c0*/  ISETP.LT.AND P0, PT, R3, 0x3fc, !P0 ;  /* 0x000003fc0300780c */ /* 0x000fe20004701270 */
[C---:B------:R-:W-:Y:S01]  /*01d0*/  VIADD R11, R9.reuse, 0xff ;  /* 0x000000ff090b7836 */ /* 0x040fe20000000000 */
[----:B------:R-:W-:Y:S01]  /*01e0*/  IADD3 R13, R9, 0x1fe, RZ ;  /* 0x000001fe090d7810 */ /* 0x000fe20007ffe0ff */
[----:B------:R-:W-:-:S02]  /*01f0*/  VIADD R15, R9, 0x2fd ;  /* 0x000002fd090f7836 */ /* 0x000fc40000000000 */
[----:B-----5:R-:W-:-:S04]  /*0200*/  IMAD.WIDE R8, R9, 0x4, R4 ;  /* 0x0000000409087825 */ /* 0x020fc800078e0204 */
[----:B------:R-:W-:-:S04]  /*0210*/  IMAD.WIDE R10, R11, 0x4, R4 ;  /* 0x000000040b0a7825 */ /* 0x000fc800078e0204 */
[--C-:B------:R-:W-:Y:S01]  /*0220*/  IMAD.WIDE R12, R13, 0x4, R4.reuse ;  /* 0x000000040d0c7825 */ /* 0x100fe200078e0204 */
[----:B------:R-:W2:Y:S03]  /*0230*/  @P0 LDG.E.EL R0, desc[UR4][R8.64] ;  /* 0x0000000408000981 */ /* 0x000ea6000c2e1900 */
[----:B------:R-:W-:Y:S01]  /*0240*/  IMAD.WIDE R4, R15, 0x4, R4 ;  /* 0x000000040f047825 */ /* 0x000fe200078e0204 */
[----:B------:R-:W3:Y:S01]  /*0250*/  @P0 LDG.E.EL R16, desc[UR4][R10.64] ;  /* 0x000000040a100981 */ /* 0x000ee2000c2e1900 */
[----:B------:R-:W1:Y:S03]  /*0260*/  LDC.64 R14, c[0x0][0x220] ;  /* 0x00008800ff0e7b82 */ /* 0x000e660000000a00 */
[----:B------:R-:W4:Y:S04]  /*0270*/  @P0 LDG.E.EL R17, desc[UR4][R12.64] ;  /* 0x000000040c110981 */ /* 0x000f28000c2e1900 */
[----:B------:R-:W5:Y:S01]  /*0280*/  @P0 LDG.E.EL R18, desc[UR4][R4.64] ;  /* 0x0000000404120981 */ /* 0x000f62000c2e1900 */
[----:B------:R-:W-:-:S05]  /*0290*/  LEA R3, R3, R2, 0x6 ;  /* 0x0000000203037211 */ /* 0x000fca00078e30ff */
[----:B-1----:R-:W-:-:S04]  /*02a0*/  IMAD.WIDE R2, R3, 0x4, R14 ;  /* 0x0000000403027825 */ /* 0x002fc800078e020e */
[C---:B--2---:R-:W-:Y:S01]  /*02b0*/  FADD R20, R19.reuse, R0 ;  /* 0x0000000013147221 */ /* 0x044fe20000000000 */
[C---:B---3--:R-:W-:Y:S01]  /*02c0*/  FADD R21, R19.reuse, R16 ;  /* 0x0000001013157221 */ /* 0x048fe20000000000 */
[C---:B----4-:R-:W-:Y:S01]  /*02d0*/  FADD R22, R19.reuse, R17 ;  /* 0x0000001113167221 */ /* 0x050fe20000000000 */
[----:B-----5:R-:W-:Y:S01]  /*02e0*/  FADD R23, R19, R18 ;  /* 0x0000001213177221 */ /* 0x020fe20000000000 */
[----:B------:R-:W-:Y:S06]  /*02f0*/  @!P0 EXIT ;  /* 0x000000000000894d */ /* 0x000fec0003800000 */
[----:B------:R-:W-:Y:S01]  /*0300*/  STG.E.128 desc[UR4][R2.64], R20 ;  /* 0x0000001402007986 */ /* 0x000fe2000c101d04 */
[----:B------:R-:W-:Y:S05]  /*0310*/  EXIT ;  /* 0x000000000000794d */ /* 0x000fea0003800000 */
.L_x_0:
[----:B------:R-:W-:-:S00]  /*0320*/  BRA `(.L_x_0) ;  /* 0xfffffffc00fc7947 */ /* 0x000fc0000383ffff */
[----:B------:R-:W-:-:S00]  /*0330*/  NOP ;  /* 0x0000000000007918 */ /* 0x000fc00000000000 */
        /* <DEDUP_REMOVED lines=12> */
.L_x_1:


//--------------------- .nv.constant0.triton_poi_fused_convolution_51 --------------------------
	.section	.nv.constant0.triton_poi_fused_convolution_51,"a",@progbits
	.sectionflags	@""
	.align	4
.nv.constant0.triton_poi_fused_convolution_51:
	.zero		560
